//
// Generated by NVIDIA NVVM Compiler
//
// Compiler Build ID: CL-36424714
// Cuda compilation tools, release 13.0, V13.0.88
// Based on NVVM 20.0.0
//

.version 9.0
.target sm_100
.address_size 64

	// .globl	_Z6kernelPi
.extern .func  (.param .b32 func_retval0) vprintf
(
	.param .b64 vprintf_param_0,
	.param .b64 vprintf_param_1
)
;
.global .align 1 .b8 $str[4] = {37, 100, 32};

.visible .entry _Z6kernelPi(
	.param .u64 .ptr .align 1 _Z6kernelPi_param_0
)
{
	.local .align 8 .b8 	__local_depot0[8];
	.reg .b64 	%SP;
	.reg .b64 	%SPL;
	.reg .pred 	%p<14>;
	.reg .b32 	%r<18>;
	.reg .b32 	%f<4>;
	.reg .b64 	%rd<7>;

	mov.u64 	%SPL, __local_depot0;
	cvta.local.u64 	%SP, %SPL;
	ld.param.u64 	%rd1, [_Z6kernelPi_param_0];
	cvta.to.global.u64 	%rd2, %rd1;
	mov.u32 	%r7, %ctaid.x;
	mov.u32 	%r8, %ntid.x;
	mov.u32 	%r9, %tid.x;
	mad.lo.s32 	%r1, %r7, %r8, %r9;
	ld.global.u32 	%r2, [%rd2];
	setp.ge.s32 	%p3, %r1, %r2;
	setp.lt.s32 	%p4, %r1, 2;
	or.pred  	%p5, %p4, %p3;
	@%p5 bra 	$L__BB0_7;
	cvt.rn.f32.u32 	%f2, %r1;
	sqrt.rn.f32 	%f1, %f2;
	setp.ltu.f32 	%p7, %f1, 0f40000000;
	mov.pred 	%p13, -1;
	@%p7 bra 	$L__BB0_5;
	mov.b32 	%r17, 2;
	mov.b32 	%r16, 0;
$L__BB0_3:
	rem.u32 	%r12, %r1, %r17;
	setp.eq.s32 	%p8, %r12, 0;
	selp.b32 	%r16, 1, %r16, %p8;
	add.s32 	%r17, %r17, 1;
	cvt.rn.f32.u32 	%f3, %r17;
	setp.ge.f32 	%p9, %f1, %f3;
	@%p9 bra 	$L__BB0_3;
	setp.eq.s32 	%p13, %r16, 0;
$L__BB0_5:
	rem.s32 	%r13, %r2, %r1;
	setp.ne.s32 	%p10, %r13, 0;
	not.pred 	%p11, %p13;
	or.pred  	%p12, %p10, %p11;
	@%p12 bra 	$L__BB0_7;
	add.u64 	%rd3, %SP, 0;
	add.u64 	%rd4, %SPL, 0;
	st.local.u32 	[%rd4], %r1;
	mov.u64 	%rd5, $str;
	cvta.global.u64 	%rd6, %rd5;
	{ // callseq 0, 0
	.param .b64 param0;
	st.param.b64 	[param0], %rd6;
	.param .b64 param1;
	st.param.b64 	[param1], %rd3;
	.param .b32 retval0;
	call.uni (retval0), 
	vprintf, 
	(
	param0, 
	param1
	);
	ld.param.b32 	%r14, [retval0];
	} // callseq 0
$L__BB0_7:
	ret;

}


// ===== COMPILED SASS (sm_100) =====

	.target	sm_100

	.elftype	@"ET_EXEC"


//--------------------- .note.nv.tkinfo           --------------------------
	.section	.note.nv.tkinfo,"",@"SHT_NOTE"
	.sectionflags	@"SHF_NOTE_NV_TKINFO"
	.tkinfo
        /*0018*/ 	.word	0x00000002
        /*0030*/ 	.string	""
        /*0030*/ 	.string	"ptxas"
        /*0030*/ 	.string	"Cuda compilation tools, release 13.0, V13.0.88"
        /*0030*/ 	.string	"Build cuda_13.0.r13.0/compiler.36424714_0"
        /*0030*/ 	.string	"-arch sm_100 -m 64 "



//--------------------- .note.nv.cuinfo           --------------------------
	.section	.note.nv.cuinfo,"",@"SHT_NOTE"
	.sectionflags	@"SHF_NOTE_NV_CUINFO"
        /*0018*/ 	.short	0x0002
        /*001a*/ 	.short	0x0064
        /*001c*/ 	.short	0x0082
	.zero		2


//--------------------- .nv.info                  --------------------------
	.section	.nv.info,"",@"SHT_CUDA_INFO"
	.align	4


	//----- nvinfo : EIATTR_REGCOUNT
	.align		4
        /*0000*/ 	.byte	0x04, 0x2f
        /*0002*/ 	.short	(.L_2 - .L_1)
	.align		4
.L_1:
        /*0004*/ 	.word	index@(_Z6kernelPi)
        /*0008*/ 	.word	0x00000018


	//----- nvinfo : EIATTR_FRAME_SIZE
	.align		4
.L_2:
        /*000c*/ 	.byte	0x04, 0x11
        /*000e*/ 	.short	(.L_4 - .L_3)
	.align		4
.L_3:
        /*0010*/ 	.word	index@($__internal_0_$__cuda_sm20_sqrt_rn_f32_slowpath)
        /*0014*/ 	.word	0x00000008


	//----- nvinfo : EIATTR_FRAME_SIZE
	.align		4
.L_4:
        /*0018*/ 	.byte	0x04, 0x11
        /*001a*/ 	.short	(.L_6 - .L_5)
	.align		4
.L_5:
        /*001c*/ 	.word	index@(_Z6kernelPi)
        /*0020*/ 	.word	0x00000008


	//----- nvinfo : EIATTR_MIN_STACK_SIZE
	.align		4
.L_6:
        /*0024*/ 	.byte	0x04, 0x12
        /*0026*/ 	.short	(.L_8 - .L_7)
	.align		4
.L_7:
        /*0028*/ 	.word	index@(_Z6kernelPi)
        /*002c*/ 	.word	0x00000008
.L_8:


//--------------------- .nv.compat                --------------------------
	.section	.nv.compat,"",@"SHT_CUDA_COMPAT_INFO"
	.align	4
        /*0000*/ 	.byte	0x02, 0x09, 0x00, 0x00, 0x02, 0x02, 0x01, 0x00, 0x02, 0x05, 0x05, 0x00, 0x03, 0x07, 0x01, 0x01
        /*0010*/ 	.byte	0x02, 0x03, 0x00, 0x00, 0x02, 0x06, 0x01, 0x00, 0x04, 0x0b, 0x08, 0x00, 0x01, 0x00, 0x00, 0x00
        /*0020*/ 	.byte	0x00, 0x00, 0x00, 0x00


//--------------------- .nv.info._Z6kernelPi      --------------------------
	.section	.nv.info._Z6kernelPi,"",@"SHT_CUDA_INFO"
	.sectionflags	@""
	.align	4


	//----- nvinfo : EIATTR_CUDA_API_VERSION
	.align		4
        /*0000*/ 	.byte	0x04, 0x37
        /*0002*/ 	.short	(.L_10 - .L_9)
.L_9:
        /*0004*/ 	.word	0x00000082


	//----- nvinfo : EIATTR_KPARAM_INFO
	.align		4
.L_10:
        /*0008*/ 	.byte	0x04, 0x17
        /*000a*/ 	.short	(.L_12 - .L_11)
.L_11:
        /*000c*/ 	.word	0x00000000
        /*0010*/ 	.short	0x0000
        /*0012*/ 	.short	0x0000
        /*0014*/ 	.byte	0x00, 0xf5, 0x21, 0x00


	//----- nvinfo : EIATTR_SPARSE_MMA_MASK
	.align		4
.L_12:
        /*0018*/ 	.byte	0x03, 0x50
        /*001a*/ 	.short	0x0000


	//----- nvinfo : EIATTR_MAXREG_COUNT
	.align		4
        /*001c*/ 	.byte	0x03, 0x1b
        /*001e*/ 	.short	0x00ff


	//----- nvinfo : EIATTR_EXTERNS
	.align		4
        /*0020*/ 	.byte	0x04, 0x0f
        /*0022*/ 	.short	(.L_14 - .L_13)


	//   ....[0]....
	.align		4
.L_13:
        /*0024*/ 	.word	index@(vprintf)


	//----- nvinfo : EIATTR_MERCURY_ISA_VERSION
	.align		4
.L_14:
        /*0028*/ 	.byte	0x03, 0x5f
        /*002a*/ 	.short	0x0101


	//----- nvinfo : EIATTR_VRC_CTA_INIT_COUNT
	.align		4
        /*002c*/ 	.byte	0x02, 0x4a
	.zero		1
	.zero		1


	//----- nvinfo : EIATTR_SYSCALL_OFFSETS
	.align		4
        /*0030*/ 	.byte	0x04, 0x46
        /*0032*/ 	.short	(.L_16 - .L_15)


	//   ....[0]....
.L_15:
        /*0034*/ 	.word	0x000005f0


	//----- nvinfo : EIATTR_EXIT_INSTR_OFFSETS
	.align		4
.L_16:
        /*0038*/ 	.byte	0x04, 0x1c
        /*003a*/ 	.short	(.L_18 - .L_17)


	//   ....[0]....
.L_17:
        /*003c*/ 	.word	0x000000f0


	//   ....[1]....
        /*0040*/ 	.word	0x00000570


	//   ....[2]....
        /*0044*/ 	.word	0x00000600


	//----- nvinfo : EIATTR_CRS_STACK_SIZE
	.align		4
.L_18:
        /*0048*/ 	.byte	0x04, 0x1e
        /*004a*/ 	.short	(.L_20 - .L_19)
.L_19:
        /*004c*/ 	.word	0x00000000


	//----- nvinfo : EIATTR_CBANK_PARAM_SIZE
	.align		4
.L_20:
        /*0050*/ 	.byte	0x03, 0x19
        /*0052*/ 	.short	0x0008


	//----- nvinfo : EIATTR_PARAM_CBANK
	.align		4
        /*0054*/ 	.byte	0x04, 0x0a
        /*0056*/ 	.short	(.L_22 - .L_21)
	.align		4
.L_21:
        /*0058*/ 	.word	index@(.nv.constant0._Z6kernelPi)
        /*005c*/ 	.short	0x0380
        /*005e*/ 	.short	0x0008


	//----- nvinfo : EIATTR_SW_WAR
	.align		4
.L_22:
        /*0060*/ 	.byte	0x04, 0x36
        /*0062*/ 	.short	(.L_24 - .L_23)
.L_23:
        /*0064*/ 	.word	0x00000008
.L_24:


//--------------------- .nv.callgraph             --------------------------
	.section	.nv.callgraph,"",@"SHT_CUDA_CALLGRAPH"
	.align	4
	.sectionentsize	8
	.align		4
        /*0000*/ 	.word	0x00000000
	.align		4
        /*0004*/ 	.word	0xffffffff
	.align		4
        /*0008*/ 	.word	index@(_Z6kernelPi)
	.align		4
        /*000c*/ 	.word	index@(vprintf)
	.align		4
        /*0010*/ 	.word	0x00000000
	.align		4
        /*0014*/ 	.word	0xfffffffe
	.align		4
        /*0018*/ 	.word	0x00000000
	.align		4
        /*001c*/ 	.word	0xfffffffd
	.align		4
        /*0020*/ 	.word	0x00000000
	.align		4
        /*0024*/ 	.word	0xfffffffc


//--------------------- .nv.constant4             --------------------------
	.section	.nv.constant4,"a",@progbits
	.align	8
	.align		8
.nv.constant4:
        /*0000*/ 	.dword	vprintf
	.align		8
        /*0008*/ 	.dword	$str


//--------------------- .text._Z6kernelPi         --------------------------
	.section	.text._Z6kernelPi,"ax",@progbits
	.align	128
        .global         _Z6kernelPi
        .type           _Z6kernelPi,@function
        .size           _Z6kernelPi,(.L_x_10 - _Z6kernelPi)
        .other          _Z6kernelPi,@"STO_CUDA_ENTRY STV_DEFAULT"
_Z6kernelPi:
.text._Z6kernelPi:
[----:B------:R-:W0:Y:S08]  /*0000*/  LDC R1, c[0x0][0x37c] ;  /* 0x0000df00ff017b82 */ /* 0x000e300000000800 */
[----:B------:R-:W1:Y:S01]  /*0010*/  LDC.64 R2, c[0x0][0x380] ;  /* 0x0000e000ff027b82 */ /* 0x000e620000000a00 */
[----:B------:R-:W1:Y:S01]  /*0020*/  LDCU.64 UR4, c[0x0][0x358] ;  /* 0x00006b00ff0477ac */ /* 0x000e620008000a00 */
[----:B0-----:R-:W-:Y:S01]  /*0030*/  VIADD R1, R1, 0xfffffff8 ;  /* 0xfffffff801017836 */ /* 0x001fe20000000000 */
[----:B-1----:R-:W2:Y:S01]  /*0040*/  LDG.E R3, desc[UR4][R2.64] ;  /* 0x0000000402037981 */ /* 0x002ea2000c1e1900 */
[----:B------:R-:W0:Y:S04]  /*0050*/  LDCU UR5, c[0x0][0x2fc] ;  /* 0x00005f80ff0577ac */ /* 0x000e280008000800 */
[----:B------:R-:W1:Y:S01]  /*0060*/  S2UR UR6, SR_CTAID.X ;  /* 0x00000000000679c3 */ /* 0x000e620000002500 */
[----:B------:R-:W1:Y:S01]  /*0070*/  S2R R5, SR_TID.X ;  /* 0x0000000000057919 */ /* 0x000e620000002100 */
[----:B------:R-:W3:Y:S06]  /*0080*/  LDCU UR4, c[0x0][0x2f8] ;  /* 0x00005f00ff0477ac */ /* 0x000eec0008000800 */
[----:B------:R-:W1:Y:S01]  /*0090*/  LDC R0, c[0x0][0x360] ;  /* 0x0000d800ff007b82 */ /* 0x000e620000000800 */
[----:B---3--:R-:W-:-:S05]  /*00a0*/  IADD3 R6, P1, PT, R1, UR4, RZ ;  /* 0x0000000401067c10 */ /* 0x008fca000ff3e0ff */
[----:B0-----:R-:W-:Y:S02]  /*00b0*/  IMAD.X R7, RZ, RZ, UR5, P1 ;  /* 0x00000005ff077e24 */ /* 0x001fe400088e06ff */
[----:B-1----:R-:W-:-:S05]  /*00c0*/  IMAD R0, R0, UR6, R5 ;  /* 0x0000000600007c24 */ /* 0x002fca000f8e0205 */
[----:B--2---:R-:W-:-:S04]  /*00d0*/  ISETP.GE.AND P0, PT, R0, R3, PT ;  /* 0x000000030000720c */ /* 0x004fc80003f06270 */
[----:B------:R-:W-:-:S13]  /*00e0*/  ISETP.LT.OR P0, PT, R0, 0x2, P0 ;  /* 0x000000020000780c */ /* 0x000fda0000701670 */
[----:B------:R-:W-:Y:S05]  /*00f0*/  @P0 EXIT ;  /* 0x000000000000094d */ /* 0x000fea0003800000 */
[----:B------:R-:W-:Y:S01]  /*0100*/  I2FP.F32.U32 R2, R0 ;  /* 0x0000000000027245 */ /* 0x000fe20000201000 */
[----:B------:R-:W-:Y:S03]  /*0110*/  BSSY.RECONVERGENT B0, `(.L_x_0) ;  /* 0x000000c000007945 */ /* 0x000fe60003800200 */
[----:B------:R-:W-:Y:S01]  /*0120*/  IADD3 R4, PT, PT, R2, -0xd000000, RZ ;  /* 0xf300000002047810 */ /* 0x000fe20007ffe0ff */
[----:B------:R0:W1:Y:S03]  /*0130*/  MUFU.RSQ R5, R2 ;  /* 0x0000000200057308 */ /* 0x0000660000001400 */
[----:B------:R-:W-:-:S13]  /*0140*/  ISETP.GT.U32.AND P0, PT, R4, 0x727fffff, PT ;  /* 0x727fffff0400780c */ /* 0x000fda0003f04070 */
[----:B0-----:R-:W-:Y:S05]  /*0150*/  @!P0 BRA `(.L_x_1) ;  /* 0x00000000000c8947 */ /* 0x001fea0003800000 */
[----:B------:R-:W-:-:S07]  /*0160*/  MOV R11, 0x180 ;  /* 0x00000180000b7802 */ /* 0x000fce0000000f00 */
[----:B-1----:R-:W-:Y:S05]  /*0170*/  CALL.REL.NOINC `($__internal_0_$__cuda_sm20_sqrt_rn_f32_slowpath) ;  /* 0x0000000400247944 */ /* 0x002fea0003c00000 */
[----:B------:R-:W-:Y:S05]  /*0180*/  BRA `(.L_x_2) ;  /* 0x0000000000107947 */ /* 0x000fea0003800000 */
.L_x_1:
[----:B-1----:R-:W-:Y:S01]  /*0190*/  FMUL.FTZ R9, R2, R5 ;  /* 0x0000000502097220 */ /* 0x002fe20000410000 */
[----:B------:R-:W-:-:S03]  /*01a0*/  FMUL.FTZ R5, R5, 0.5 ;  /* 0x3f00000005057820 */ /* 0x000fc60000410000 */
[----:B------:R-:W-:-:S04]  /*01b0*/  FFMA R2, -R9, R9, R2 ;  /* 0x0000000909027223 */ /* 0x000fc80000000102 */
[----:B------:R-:W-:-:S07]  /*01c0*/  FFMA R2, R2, R5, R9 ;  /* 0x0000000502027223 */ /* 0x000fce0000000009 */
.L_x_2:
[----:B------:R-:W-:Y:S05]  /*01d0*/  BSYNC.RECONVERGENT B0 ;  /* 0x0000000000007941 */ /* 0x000fea0003800200 */
.L_x_0:
[----:B------:R-:W-:Y:S01]  /*01e0*/  FSETP.GE.AND P1, PT, R2, 2, PT ;  /* 0x400000000200780b */ /* 0x000fe20003f26000 */
[----:B------:R-:W-:Y:S01]  /*01f0*/  BSSY.RECONVERGENT B0, `(.L_x_3) ;  /* 0x000001f000007945 */ /* 0x000fe20003800200 */
[----:B------:R-:W-:-:S11]  /*0200*/  PLOP3.LUT P0, PT, PT, PT, PT, 0x80, 0x8 ;  /* 0x000000000008781c */ /* 0x000fd60003f0f070 */
[----:B------:R-:W-:Y:S05]  /*0210*/  @!P1 BRA `(.L_x_4) ;  /* 0x0000000000709947 */ /* 0x000fea0003800000 */
[----:B------:R-:W-:Y:S01]  /*0220*/  BSSY.RECONVERGENT B1, `(.L_x_5) ;  /* 0x000001a000017945 */ /* 0x000fe20003800200 */
[----:B------:R-:W-:Y:S02]  /*0230*/  IMAD.MOV.U32 R9, RZ, RZ, 0x2 ;  /* 0x00000002ff097424 */ /* 0x000fe400078e00ff */
[----:B------:R-:W-:-:S07]  /*0240*/  IMAD.MOV.U32 R12, RZ, RZ, RZ ;  /* 0x000000ffff0c7224 */ /* 0x000fce00078e00ff */
.L_x_6:
[----:B------:R-:W0:Y:S01]  /*0250*/  I2F.U32.RP R8, R9 ;  /* 0x0000000900087306 */ /* 0x000e220000209000 */
[----:B------:R-:W-:-:S07]  /*0260*/  ISETP.NE.U32.AND P1, PT, R9, RZ, PT ;  /* 0x000000ff0900720c */ /* 0x000fce0003f25070 */
[----:B0-----:R-:W0:Y:S02]  /*0270*/  MUFU.RCP R8, R8 ;  /* 0x0000000800087308 */ /* 0x001e240000001000 */
[----:B0-----:R-:W-:-:S06]  /*0280*/  IADD3 R4, PT, PT, R8, 0xffffffe, RZ ;  /* 0x0ffffffe08047810 */ /* 0x001fcc0007ffe0ff */
[----:B------:R0:W1:Y:S02]  /*0290*/  F2I.FTZ.U32.TRUNC.NTZ R5, R4 ;  /* 0x0000000400057305 */ /* 0x000064000021f000 */
[----:B0-----:R-:W-:Y:S02]  /*02a0*/  IMAD.MOV.U32 R4, RZ, RZ, RZ ;  /* 0x000000ffff047224 */ /* 0x001fe400078e00ff */
[----:B-1----:R-:W-:-:S04]  /*02b0*/  IMAD.MOV R10, RZ, RZ, -R5 ;  /* 0x000000ffff0a7224 */ /* 0x002fc800078e0a05 */
[----:B------:R-:W-:-:S04]  /*02c0*/  IMAD R11, R10, R9, RZ ;  /* 0x000000090a0b7224 */ /* 0x000fc800078e02ff */
[----:B------:R-:W-:-:S06]  /*02d0*/  IMAD.HI.U32 R5, R5, R11, R4 ;  /* 0x0000000b05057227 */ /* 0x000fcc00078e0004 */
[----:B------:R-:W-:-:S05]  /*02e0*/  IMAD.HI.U32 R5, R5, R0, RZ ;  /* 0x0000000005057227 */ /* 0x000fca00078e00ff */
[----:B------:R-:W-:-:S05]  /*02f0*/  IADD3 R5, PT, PT, -R5, RZ, RZ ;  /* 0x000000ff05057210 */ /* 0x000fca0007ffe1ff */
[----:B------:R-:W-:-:S05]  /*0300*/  IMAD R10, R9, R5, R0 ;  /* 0x00000005090a7224 */ /* 0x000fca00078e0200 */
[----:B------:R-:W-:-:S13]  /*0310*/  ISETP.GE.U32.AND P0, PT, R10, R9, PT ;  /* 0x000000090a00720c */ /* 0x000fda0003f06070 */
[----:B------:R-:W-:-:S05]  /*0320*/  @P0 IMAD.IADD R10, R10, 0x1, -R9 ;  /* 0x000000010a0a0824 */ /* 0x000fca00078e0a09 */
[----:B------:R-:W-:-:S13]  /*0330*/  ISETP.GE.U32.AND P0, PT, R10, R9, PT ;  /* 0x000000090a00720c */ /* 0x000fda0003f06070 */
[----:B------:R-:W-:Y:S01]  /*0340*/  @P0 IMAD.IADD R10, R10, 0x1, -R9 ;  /* 0x000000010a0a0824 */ /* 0x000fe200078e0a09 */
[----:B------:R-:W-:Y:S02]  /*0350*/  @!P1 LOP3.LUT R10, RZ, R9, RZ, 0x33, !PT ;  /* 0x00000009ff0a9212 */ /* 0x000fe400078e33ff */
[----:B------:R-:W-:Y:S02]  /*0360*/  IADD3 R9, PT, PT, R9, 0x1, RZ ;  /* 0x0000000109097810 */ /* 0x000fe40007ffe0ff */
[----:B------:R-:W-:Y:S02]  /*0370*/  ISETP.NE.AND P0, PT, R10, RZ, PT ;  /* 0x000000ff0a00720c */ /* 0x000fe40003f05270 */
[----:B------:R-:W-:Y:S02]  /*0380*/  I2FP.F32.U32 R5, R9 ;  /* 0x0000000900057245 */ /* 0x000fe40000201000 */
[----:B------:R-:W-:Y:S02]  /*0390*/  SEL R12, R12, 0x1, P0 ;  /* 0x000000010c0c7807 */ /* 0x000fe40000000000 */
[----:B------:R-:W-:-:S13]  /*03a0*/  FSETP.GE.AND P1, PT, R2, R5, PT ;  /* 0x000000050200720b */ /* 0x000fda0003f26000 */
[----:B------:R-:W-:Y:S05]  /*03b0*/  @P1 BRA `(.L_x_6) ;  /* 0xfffffffc00a41947 */ /* 0x000fea000383ffff */
[----:B------:R-:W-:Y:S05]  /*03c0*/  BSYNC.RECONVERGENT B1 ;  /* 0x0000000000017941 */ /* 0x000fea0003800200 */
.L_x_5:
[----:B------:R-:W-:-:S13]  /*03d0*/  ISETP.EQ.AND P0, PT, R12, RZ, PT ;  /* 0x000000ff0c00720c */ /* 0x000fda0003f02270 */
.L_x_4:
[----:B------:R-:W-:Y:S05]  /*03e0*/  BSYNC.RECONVERGENT B0 ;  /* 0x0000000000007941 */ /* 0x000fea0003800200 */
.L_x_3:
[-C--:B------:R-:W-:Y:S02]  /*03f0*/  IABS R8, R0.reuse ;  /* 0x0000000000087213 */ /* 0x080fe40000000000 */
[----:B------:R-:W-:Y:S02]  /*0400*/  IABS R10, R0 ;  /* 0x00000000000a7213 */ /* 0x000fe40000000000 */
[----:B------:R-:W0:Y:S01]  /*0410*/  I2F.RP R2, R8 ;  /* 0x0000000800027306 */ /* 0x000e220000209400 */
[----:B------:R-:W-:Y:S02]  /*0420*/  ISETP.GE.AND P3, PT, R3, RZ, PT ;  /* 0x000000ff0300720c */ /* 0x000fe40003f66270 */
[----:B------:R-:W-:-:S05]  /*0430*/  IADD3 R10, PT, PT, RZ, -R10, RZ ;  /* 0x8000000aff0a7210 */ /* 0x000fca0007ffe0ff */
[----:B0-----:R-:W0:Y:S02]  /*0440*/  MUFU.RCP R2, R2 ;  /* 0x0000000200027308 */ /* 0x001e240000001000 */
[----:B0-----:R-:W-:Y:S01]  /*0450*/  VIADD R4, R2, 0xffffffe ;  /* 0x0ffffffe02047836 */ /* 0x001fe20000000000 */
[----:B------:R-:W-:-:S05]  /*0460*/  IABS R2, R3 ;  /* 0x0000000300027213 */ /* 0x000fca0000000000 */
[----:B------:R0:W1:Y:S02]  /*0470*/  F2I.FTZ.U32.TRUNC.NTZ R5, R4 ;  /* 0x0000000400057305 */ /* 0x000064000021f000 */
[----:B0-----:R-:W-:Y:S02]  /*0480*/  IMAD.MOV.U32 R4, RZ, RZ, RZ ;  /* 0x000000ffff047224 */ /* 0x001fe400078e00ff */
[----:B-1----:R-:W-:-:S04]  /*0490*/  IMAD.MOV R9, RZ, RZ, -R5 ;  /* 0x000000ffff097224 */ /* 0x002fc800078e0a05 */
[----:B------:R-:W-:-:S04]  /*04a0*/  IMAD R9, R9, R8, RZ ;  /* 0x0000000809097224 */ /* 0x000fc800078e02ff */
[----:B------:R-:W-:-:S04]  /*04b0*/  IMAD.HI.U32 R5, R5, R9, R4 ;  /* 0x0000000905057227 */ /* 0x000fc800078e0004 */
[----:B------:R-:W-:Y:S02]  /*04c0*/  IMAD.MOV.U32 R9, RZ, RZ, R10 ;  /* 0x000000ffff097224 */ /* 0x000fe400078e000a */
[----:B------:R-:W-:-:S04]  /*04d0*/  IMAD.HI.U32 R5, R5, R2, RZ ;  /* 0x0000000205057227 */ /* 0x000fc800078e00ff */
[----:B------:R-:W-:-:S05]  /*04e0*/  IMAD R5, R5, R9, R2 ;  /* 0x0000000905057224 */ /* 0x000fca00078e0202 */
[----:B------:R-:W-:-:S13]  /*04f0*/  ISETP.GT.U32.AND P1, PT, R8, R5, PT ;  /* 0x000000050800720c */ /* 0x000fda0003f24070 */
[----:B------:R-:W-:Y:S02]  /*0500*/  @!P1 IADD3 R5, PT, PT, R5, -R8, RZ ;  /* 0x8000000805059210 */ /* 0x000fe40007ffe0ff */
[----:B------:R-:W-:Y:S02]  /*0510*/  ISETP.NE.AND P1, PT, R0, RZ, PT ;  /* 0x000000ff0000720c */ /* 0x000fe40003f25270 */
[----:B------:R-:W-:-:S13]  /*0520*/  ISETP.GT.U32.AND P2, PT, R8, R5, PT ;  /* 0x000000050800720c */ /* 0x000fda0003f44070 */
[----:B------:R-:W-:-:S04]  /*0530*/  @!P2 IMAD.IADD R5, R5, 0x1, -R8 ;  /* 0x000000010505a824 */ /* 0x000fc800078e0a08 */
[----:B------:R-:W-:Y:S01]  /*0540*/  @!P3 IMAD.MOV R5, RZ, RZ, -R5 ;  /* 0x000000ffff05b224 */ /* 0x000fe200078e0a05 */
[----:B------:R-:W-:-:S04]  /*0550*/  @!P1 LOP3.LUT R5, RZ, R0, RZ, 0x33, !PT ;  /* 0x00000000ff059212 */ /* 0x000fc800078e33ff */
[----:B------:R-:W-:-:S13]  /*0560*/  ISETP.NE.OR P0, PT, R5, RZ, !P0 ;  /* 0x000000ff0500720c */ /* 0x000fda0004705670 */
[----:B------:R-:W-:Y:S05]  /*0570*/  @P0 EXIT ;  /* 0x000000000000094d */ /* 0x000fea0003800000 */
[----:B------:R-:W-:Y:S01]  /*0580*/  MOV R2, 0x0 ;  /* 0x0000000000027802 */ /* 0x000fe20000000f00 */
[----:B------:R0:W-:Y:S01]  /*0590*/  STL [R1], R0 ;  /* 0x0000000001007387 */ /* 0x0001e20000100800 */
[----:B------:R-:W1:Y:S04]  /*05a0*/  LDCU.64 UR4, c[0x4][0x8] ;  /* 0x01000100ff0477ac */ /* 0x000e680008000a00 */
[----:B------:R-:W2:Y:S01]  /*05b0*/  LDC.64 R2, c[0x4][R2] ;  /* 0x0100000002027b82 */ /* 0x000ea20000000a00 */
[----:B-1----:R-:W-:Y:S01]  /*05c0*/  MOV R4, UR4 ;  /* 0x0000000400047c02 */ /* 0x002fe20008000f00 */
[----:B0-----:R-:W-:-:S07]  /*05d0*/  IMAD.U32 R5, RZ, RZ, UR5 ;  /* 0x00000005ff057e24 */ /* 0x001fce000f8e00ff */
[----:B------:R-:W-:-:S07]  /*05e0*/  LEPC R20, `(.L_x_7) ;  /* 0x000000001014794e */ /* 0x000fce0000000000 */
[----:B--2---:R-:W-:Y:S05]  /*05f0*/  CALL.ABS.NOINC R2 ;  /* 0x0000000002007343 */ /* 0x004fea0003c00000 */
.L_x_7:
[----:B------:R-:W-:Y:S05]  /*0600*/  EXIT ;  /* 0x000000000000794d */ /* 0x000fea0003800000 */
        .weak           $__internal_0_$__cuda_sm20_sqrt_rn_f32_slowpath
        .type           $__internal_0_$__cuda_sm20_sqrt_rn_f32_slowpath,@function
        .size           $__internal_0_$__cuda_sm20_sqrt_rn_f32_slowpath,(.L_x_10 - $__internal_0_$__cuda_sm20_sqrt_rn_f32_slowpath)
$__internal_0_$__cuda_sm20_sqrt_rn_f32_slowpath:
[----:B------:R-:W-:-:S13]  /*0610*/  LOP3.LUT P0, RZ, R2, 0x7fffffff, RZ, 0xc0, !PT ;  /* 0x7fffffff02ff7812 */ /* 0x000fda000780c0ff */
[----:B------:R-:W-:Y:S01]  /*0620*/  @!P0 IMAD.MOV.U32 R4, RZ, RZ, R2 ;  /* 0x000000ffff048224 */ /* 0x000fe200078e0002 */
[----:B------:R-:W-:Y:S06]  /*0630*/  @!P0 BRA `(.L_x_8) ;  /* 0x0000000000408947 */ /* 0x000fec0003800000 */
[----:B------:R-:W-:-:S13]  /*0640*/  FSETP.GEU.FTZ.AND P0, PT, R2, RZ, PT ;  /* 0x000000ff0200720b */ /* 0x000fda0003f1e000 */
[----:B------:R-:W-:Y:S01]  /*0650*/  @!P0 MOV R4, 0x7fffffff ;  /* 0x7fffffff00048802 */ /* 0x000fe20000000f00 */
[----:B------:R-:W-:Y:S06]  /*0660*/  @!P0 BRA `(.L_x_8) ;  /* 0x0000000000348947 */ /* 0x000fec0003800000 */
[----:B------:R-:W-:-:S13]  /*0670*/  FSETP.GTU.FTZ.AND P0, PT, |R2|, +INF , PT ;  /* 0x7f8000000200780b */ /* 0x000fda0003f1c200 */
[----:B------:R-:W-:Y:S01]  /*0680*/  @P0 FADD.FTZ R4, R2, 1 ;  /* 0x3f80000002040421 */ /* 0x000fe20000010000 */
[----:B------:R-:W-:Y:S06]  /*0690*/  @P0 BRA `(.L_x_8) ;  /* 0x0000000000280947 */ /* 0x000fec0003800000 */
[----:B------:R-:W-:-:S13]  /*06a0*/  FSETP.NEU.FTZ.AND P0, PT, |R2|, +INF , PT ;  /* 0x7f8000000200780b */ /* 0x000fda0003f1d200 */
[----:B------:R-:W-:-:S04]  /*06b0*/  @P0 FFMA R5, R2, 1.84467440737095516160e+19, RZ ;  /* 0x5f80000002050823 */ /* 0x000fc800000000ff */
[----:B------:R-:W0:Y:S02]  /*06c0*/  @P0 MUFU.RSQ R4, R5 ;  /* 0x0000000500040308 */ /* 0x000e240000001400 */
[----:B0-----:R-:W-:Y:S01]  /*06d0*/  @P0 FMUL.FTZ R8, R5, R4 ;  /* 0x0000000405080220 */ /* 0x001fe20000410000 */
[----:B------:R-:W-:Y:S01]  /*06e0*/  @P0 FMUL.FTZ R10, R4, 0.5 ;  /* 0x3f000000040a0820 */ /* 0x000fe20000410000 */
[----:B------:R-:W-:Y:S02]  /*06f0*/  @!P0 IMAD.MOV.U32 R4, RZ, RZ, R2 ;  /* 0x000000ffff048224 */ /* 0x000fe400078e0002 */
[----:B------:R-:W-:-:S04]  /*0700*/  @P0 FADD.FTZ R9, -R8, -RZ ;  /* 0x800000ff08090221 */ /* 0x000fc80000010100 */
[----:B------:R-:W-:-:S04]  /*0710*/  @P0 FFMA R9, R8, R9, R5 ;  /* 0x0000000908090223 */ /* 0x000fc80000000005 */
[----:B------:R-:W-:-:S04]  /*0720*/  @P0 FFMA R9, R9, R10, R8 ;  /* 0x0000000a09090223 */ /* 0x000fc80000000008 */
[----:B------:R-:W-:-:S07]  /*0730*/  @P0 FMUL.FTZ R4, R9, 2.3283064365386962891e-10 ;  /* 0x2f80000009040820 */ /* 0x000fce0000410000 */
.L_x_8:
[----:B------:R-:W-:Y:S01]  /*0740*/  HFMA2 R5, -RZ, RZ, 0, 0 ;  /* 0x00000000ff057431 */ /* 0x000fe200000001ff */
[----:B------:R-:W-:Y:S01]  /*0750*/  MOV R2, R4 ;  /* 0x0000000400027202 */ /* 0x000fe20000000f00 */
[----:B------:R-:W-:-:S04]  /*0760*/  IMAD.MOV.U32 R4, RZ, RZ, R11 ;  /* 0x000000ffff047224 */ /* 0x000fc800078e000b */
[----:B------:R-:W-:Y:S05]  /*0770*/  RET.REL.NODEC R4 `(_Z6kernelPi) ;  /* 0xfffffff804207950 */ /* 0x000fea0003c3ffff */
.L_x_9:
[----:B------:R-:W-:-:S00]  /*0780*/  BRA `(.L_x_9) ;  /* 0xfffffffc00fc7947 */ /* 0x000fc0000383ffff */
[----:B------:R-:W-:-:S00]  /*0790*/  NOP ;  /* 0x0000000000007918 */ /* 0x000fc00000000000 */
        /* <DEDUP_REMOVED lines=14> */
.L_x_10:


//--------------------- .nv.global.init           --------------------------
	.section	.nv.global.init,"aw",@progbits
.nv.global.init:
	.type		$str,@object
	.size		$str,(.L_0 - $str)
$str:
        /*0000*/ 	.byte	0x25, 0x64, 0x20, 0x00
.L_0:


//--------------------- .nv.shared.reserved.0     --------------------------
	.section	.nv.shared.reserved.0,"aw",@nobits
	.weak		__nv_reservedSMEM_offset_0_alias
	.size		__nv_reservedSMEM_offset_0_alias, 0, 64
	.other		__nv_reservedSMEM_offset_0_alias,@"STO_CUDA_RESERVED_SHARED STV_DEFAULT"
__nv_reservedSMEM_offset_0_alias:
	.zero		0
	.zero		64


//--------------------- .nv.constant0._Z6kernelPi --------------------------
	.section	.nv.constant0._Z6kernelPi,"a",@progbits
	.sectionflags	@""
	.align	4
.nv.constant0._Z6kernelPi:
	.zero		904


//--------------------- SYMBOLS --------------------------

	.type		.nv.reservedSmem.offset0,@object
	.size		.nv.reservedSmem.offset0,0x4
	.type		vprintf,@function
